	.headerflags	@"EF_CUDA_TEXMODE_UNIFIED EF_CUDA_64BIT_ADDRESS EF_CUDA_ACCELERATORS EF_CUDA_SM90 EF_CUDA_VIRTUAL_SM(EF_CUDA_SM90)"
	.elftype	@"ET_EXEC"


//--------------------- .nv.info                  --------------------------
	.section	.nv.info,"",@"SHT_CUDA_INFO"
	.align	4


	//----- nvinfo : EIATTR_REGCOUNT
	.align		4
        /*0000*/ 	.byte	0x04, 0x2f
        /*0002*/ 	.short	(.L_3 - .L_2)
	.align		4
.L_2:
        /*0004*/ 	.word	index@(triton_poi_fused__native_batch_norm_legit_no_training_add_convolution_relu_24)
        /*0008*/ 	.word	0x0000002b


	//----- nvinfo : EIATTR_MIN_STACK_SIZE
	.align		4
.L_3:
        /*000c*/ 	.byte	0x04, 0x12
        /*000e*/ 	.short	(.L_5 - .L_4)
	.align		4
.L_4:
        /*0010*/ 	.word	index@(triton_poi_fused__native_batch_norm_legit_no_training_add_convolution_relu_24)
        /*0014*/ 	.word	0x00000000


	//----- nvinfo : EIATTR_FRAME_SIZE
	.align		4
.L_5:
        /*0018*/ 	.byte	0x04, 0x11
        /*001a*/ 	.short	(.L_7 - .L_6)
	.align		4
.L_6:
        /*001c*/ 	.word	index@(triton_poi_fused__native_batch_norm_legit_no_training_add_convolution_relu_24)
        /*0020*/ 	.word	0x00000000


	//----- nvinfo : EIATTR_MIN_STACK_SIZE
	.align		4
.L_7:
        /*0024*/ 	.byte	0x04, 0x12
        /*0026*/ 	.short	(.L_9 - .L_8)
	.align		4
.L_8:
        /*0028*/ 	.word	index@(triton_poi_fused__native_batch_norm_legit_no_training_add_convolution_relu_24)
        /*002c*/ 	.word	0x00000000
.L_9:


//--------------------- .nv.info.triton_poi_fused__native_batch_norm_legit_no_training_add_convolution_relu_24 --------------------------
	.section	.nv.info.triton_poi_fused__native_batch_norm_legit_no_training_add_convolution_relu_24,"",@"SHT_CUDA_INFO"
	.sectionflags	@""
	.align	4


	//----- nvinfo : EIATTR_CUDA_API_VERSION
	.align		4
        /*0000*/ 	.byte	0x04, 0x37
        /*0002*/ 	.short	(.L_11 - .L_10)
.L_10:
        /*0004*/ 	.word	0x0000007c


	//----- nvinfo : EIATTR_KPARAM_INFO
	.align		4
.L_11:
        /*0008*/ 	.byte	0x04, 0x17
        /*000a*/ 	.short	(.L_13 - .L_12)
.L_12:
        /*000c*/ 	.word	0x00000000
        /*0010*/ 	.short	0x000d
        /*0012*/ 	.short	0x0068
        /*0014*/ 	.byte	0x00, 0xf0, 0x11, 0x00


	//----- nvinfo : EIATTR_KPARAM_INFO
	.align		4
.L_13:
        /*0018*/ 	.byte	0x04, 0x17
        /*001a*/ 	.short	(.L_15 - .L_14)
.L_14:
        /*001c*/ 	.word	0x00000000
        /*0020*/ 	.short	0x000c
        /*0022*/ 	.short	0x0060
        /*0024*/ 	.byte	0x00, 0xf4, 0x21, 0x00


	//----- nvinfo : EIATTR_KPARAM_INFO
	.align		4
.L_15:
        /*0028*/ 	.byte	0x04, 0x17
        /*002a*/ 	.short	(.L_17 - .L_16)
.L_16:
        /*002c*/ 	.word	0x00000000
        /*0030*/ 	.short	0x000b
        /*0032*/ 	.short	0x0058
        /*0034*/ 	.byte	0x00, 0xf4, 0x21, 0x00


	//----- nvinfo : EIATTR_KPARAM_INFO
	.align		4
.L_17:
        /*0038*/ 	.byte	0x04, 0x17
        /*003a*/ 	.short	(.L_19 - .L_18)
.L_18:
        /*003c*/ 	.word	0x00000000
        /*0040*/ 	.short	0x000a
        /*0042*/ 	.short	0x0050
        /*0044*/ 	.byte	0x00, 0xf4, 0x21, 0x00


	//----- nvinfo : EIATTR_KPARAM_INFO
	.align		4
.L_19:
        /*0048*/ 	.byte	0x04, 0x17
        /*004a*/ 	.short	(.L_21 - .L_20)
.L_20:
        /*004c*/ 	.word	0x00000000
        /*0050*/ 	.short	0x0009
        /*0052*/ 	.short	0x0048
        /*0054*/ 	.byte	0x00, 0xf4, 0x21, 0x00


	//----- nvinfo : EIATTR_KPARAM_INFO
	.align		4
.L_21:
        /*0058*/ 	.byte	0x04, 0x17
        /*005a*/ 	.short	(.L_23 - .L_22)
.L_22:
        /*005c*/ 	.word	0x00000000
        /*0060*/ 	.short	0x0008
        /*0062*/ 	.short	0x0040
        /*0064*/ 	.byte	0x00, 0xf4, 0x21, 0x00


	//----- nvinfo : EIATTR_KPARAM_INFO
	.align		4
.L_23:
        /*0068*/ 	.byte	0x04, 0x17
        /*006a*/ 	.short	(.L_25 - .L_24)
.L_24:
        /*006c*/ 	.word	0x00000000
        /*0070*/ 	.short	0x0007
        /*0072*/ 	.short	0x0038
        /*0074*/ 	.byte	0x00, 0xf4, 0x21, 0x00


	//----- nvinfo : EIATTR_KPARAM_INFO
	.align		4
.L_25:
        /*0078*/ 	.byte	0x04, 0x17
        /*007a*/ 	.short	(.L_27 - .L_26)
.L_26:
        /*007c*/ 	.word	0x00000000
        /*0080*/ 	.short	0x0006
        /*0082*/ 	.short	0x0030
        /*0084*/ 	.byte	0x00, 0xf4, 0x21, 0x00


	//----- nvinfo : EIATTR_KPARAM_INFO
	.align		4
.L_27:
        /*0088*/ 	.byte	0x04, 0x17
        /*008a*/ 	.short	(.L_29 - .L_28)
.L_28:
        /*008c*/ 	.word	0x00000000
        /*0090*/ 	.short	0x0005
        /*0092*/ 	.short	0x0028
        /*0094*/ 	.byte	0x00, 0xf4, 0x21, 0x00


	//----- nvinfo : EIATTR_KPARAM_INFO
	.align		4
.L_29:
        /*0098*/ 	.byte	0x04, 0x17
        /*009a*/ 	.short	(.L_31 - .L_30)
.L_30:
        /*009c*/ 	.word	0x00000000
        /*00a0*/ 	.short	0x0004
        /*00a2*/ 	.short	0x0020
        /*00a4*/ 	.byte	0x00, 0xf4, 0x21, 0x00


	//----- nvinfo : EIATTR_KPARAM_INFO
	.align		4
.L_31:
        /*00a8*/ 	.byte	0x04, 0x17
        /*00aa*/ 	.short	(.L_33 - .L_32)
.L_32:
        /*00ac*/ 	.word	0x00000000
        /*00b0*/ 	.short	0x0003
        /*00b2*/ 	.short	0x0018
        /*00b4*/ 	.byte	0x00, 0xf4, 0x21, 0x00


	//----- nvinfo : EIATTR_KPARAM_INFO
	.align		4
.L_33:
        /*00b8*/ 	.byte	0x04, 0x17
        /*00ba*/ 	.short	(.L_35 - .L_34)
.L_34:
        /*00bc*/ 	.word	0x00000000
        /*00c0*/ 	.short	0x0002
        /*00c2*/ 	.short	0x0010
        /*00c4*/ 	.byte	0x00, 0xf4, 0x21, 0x00


	//----- nvinfo : EIATTR_KPARAM_INFO
	.align		4
.L_35:
        /*00c8*/ 	.byte	0x04, 0x17
        /*00ca*/ 	.short	(.L_37 - .L_36)
.L_36:
        /*00cc*/ 	.word	0x00000000
        /*00d0*/ 	.short	0x0001
        /*00d2*/ 	.short	0x0008
        /*00d4*/ 	.byte	0x00, 0xf4, 0x21, 0x00


	//----- nvinfo : EIATTR_KPARAM_INFO
	.align		4
.L_37:
        /*00d8*/ 	.byte	0x04, 0x17
        /*00da*/ 	.short	(.L_39 - .L_38)
.L_38:
        /*00dc*/ 	.word	0x00000000
        /*00e0*/ 	.short	0x0000
        /*00e2*/ 	.short	0x0000
        /*00e4*/ 	.byte	0x00, 0xf4, 0x21, 0x00


	//----- nvinfo : EIATTR_SPARSE_MMA_MASK
	.align		4
.L_39:
        /*00e8*/ 	.byte	0x03, 0x50
        /*00ea*/ 	.short	0x0000


	//----- nvinfo : EIATTR_MAXREG_COUNT
	.align		4
        /*00ec*/ 	.byte	0x03, 0x1b
        /*00ee*/ 	.short	0x00ff


	//----- nvinfo : EIATTR_EXIT_INSTR_OFFSETS
	.align		4
        /*00f0*/ 	.byte	0x04, 0x1c
        /*00f2*/ 	.short	(.L_41 - .L_40)


	//   ....[0]....
.L_40:
        /*00f4*/ 	.word	0x00000d60


	//----- nvinfo : EIATTR_REQNTID
	.align		4
.L_41:
        /*00f8*/ 	.byte	0x04, 0x10
        /*00fa*/ 	.short	(.L_43 - .L_42)
.L_42:
        /*00fc*/ 	.word	0x00000080
        /*0100*/ 	.word	0x00000001
        /*0104*/ 	.word	0x00000001


	//----- nvinfo : EIATTR_CBANK_PARAM_SIZE
	.align		4
.L_43:
        /*0108*/ 	.byte	0x03, 0x19
        /*010a*/ 	.short	0x006c


	//----- nvinfo : EIATTR_PARAM_CBANK
	.align		4
        /*010c*/ 	.byte	0x04, 0x0a
        /*010e*/ 	.short	(.L_45 - .L_44)
	.align		4
.L_44:
        /*0110*/ 	.word	index@(.nv.constant0.triton_poi_fused__native_batch_norm_legit_no_training_add_convolution_relu_24)
        /*0114*/ 	.short	0x0210
        /*0116*/ 	.short	0x006c


	//----- nvinfo : EIATTR_SW_WAR
	.align		4
.L_45:
        /*0118*/ 	.byte	0x04, 0x36
        /*011a*/ 	.short	(.L_47 - .L_46)
.L_46:
        /*011c*/ 	.word	0x00000008
.L_47:


//--------------------- .nv.callgraph             --------------------------
	.section	.nv.callgraph,"",@"SHT_CUDA_CALLGRAPH"
	.align	4
	.sectionentsize	8
	.align		4
        /*0000*/ 	.word	0x00000000
	.align		4
        /*0004*/ 	.word	0xffffffff
	.align		4
        /*0008*/ 	.word	0x00000000
	.align		4
        /*000c*/ 	.word	0xfffffffe
	.align		4
        /*0010*/ 	.word	0x00000000
	.align		4
        /*0014*/ 	.word	0xfffffffd
	.align		4
        /*0018*/ 	.word	0x00000000
	.align		4
        /*001c*/ 	.word	0xfffffffc


//--------------------- .nv.constant4             --------------------------
	.section	.nv.constant4,"a",@progbits
	.align	8
	.align		8
.nv.constant4:
        /*0000*/ 	.dword	_$_str
	.align		8
        /*0008*/ 	.dword	_$_str_$_2


//--------------------- .text.triton_poi_fused__native_batch_norm_legit_no_training_add_convolution_relu_24 --------------------------
	.section	.text.triton_poi_fused__native_batch_norm_legit_no_training_add_convolution_relu_24,"ax",@progbits
	.align	128
        .global         triton_poi_fused__native_batch_norm_legit_no_training_add_convolution_relu_24
        .type           triton_poi_fused__native_batch_norm_legit_no_training_add_convolution_relu_24,@function
        .size           triton_poi_fused__native_batch_norm_legit_no_training_add_convolution_relu_24,(.L_x_1 - triton_poi_fused__native_batch_norm_legit_no_training_add_convolution_relu_24)
        .other          triton_poi_fused__native_batch_norm_legit_no_training_add_convolution_relu_24,@"STO_CUDA_ENTRY STV_DEFAULT"
triton_poi_fused__native_batch_norm_legit_no_training_add_convolution_relu_24:
.text.triton_poi_fused__native_batch_norm_legit_no_training_add_convolution_relu_24:
[----:B------:R-:W-:Y:S01]  /*0000*/  LDC R1, c[0x0][0x28] ;  /* 0x00000a00ff017b82 */ /* 0x000fe20000000800 */
[----:B------:R-:W1:Y:S07]  /*0010*/  S2R R0, SR_TID.X ;  /* 0x0000000000007919 */ /* 0x000e6e0000002100 */
[----:B------:R-:W2:Y:S01]  /*0020*/  LDC.64 R2, c[0x0][0x260] ;  /* 0x00009800ff027b82 */ /* 0x000ea20000000a00 */
[----:B------:R-:W-:Y:S01]  /*0030*/  ULDC.64 UR4, c[0x0][0x208] ;  /* 0x0000820000047ab9 */ /* 0x000fe20000000a00 */
[----:B------:R-:W3:Y:S06]  /*0040*/  S2R R5, SR_CTAID.X ;  /* 0x0000000000057919 */ /* 0x000eec0000002500 */
[----:B------:R-:W4:Y:S08]  /*0050*/  LDC.64 R14, c[0x0][0x240] ;  /* 0x00009000ff0e7b82 */ /* 0x000f300000000a00 */
[----:B------:R-:W5:Y:S08]  /*0060*/  LDC.64 R8, c[0x0][0x230] ;  /* 0x00008c00ff087b82 */ /* 0x000f700000000a00 */
[----:B------:R-:W2:Y:S01]  /*0070*/  LDC.64 R32, c[0x0][0x218] ;  /* 0x00008600ff207b82 */ /* 0x000ea20000000a00 */
[----:B-1----:R-:W-:-:S07]  /*0080*/  SHF.L.U32 R0, R0, 0x2, RZ ;  /* 0x0000000200007819 */ /* 0x002fce00000006ff */
[----:B------:R-:W1:Y:S01]  /*0090*/  LDC.64 R22, c[0x0][0x258] ;  /* 0x00009600ff167b82 */ /* 0x000e620000000a00 */
[----:B---3--:R-:W-:Y:S02]  /*00a0*/  SHF.R.S32.HI R4, RZ, 0x15, R5 ;  /* 0x00000015ff047819 */ /* 0x008fe40000011405 */
[----:B------:R-:W-:Y:S02]  /*00b0*/  LOP3.LUT R0, R0, 0x1fc, RZ, 0xc0, !PT ;  /* 0x000001fc00007812 */ /* 0x000fe400078ec0ff */
[----:B------:R-:W-:Y:S02]  /*00c0*/  SGXT R4, R4, 0x1 ;  /* 0x000000010404781a */ /* 0x000fe40000000200 */
[----:B------:R-:W-:-:S04]  /*00d0*/  LEA R5, R5, R0, 0xa ;  /* 0x0000000005057211 */ /* 0x000fc800078e50ff */
[----:B------:R-:W-:-:S04]  /*00e0*/  LEA.HI R4, R4, R5, RZ, 0xa ;  /* 0x0000000504047211 */ /* 0x000fc800078f50ff */
[----:B------:R-:W-:Y:S02]  /*00f0*/  SHF.R.S32.HI R18, RZ, 0xa, R4 ;  /* 0x0000000aff127819 */ /* 0x000fe40000011404 */
[----:B------:R-:W-:Y:S02]  /*0100*/  IADD3 R4, R4, 0x200, RZ ;  /* 0x0000020004047810 */ /* 0x000fe40007ffe0ff */
[----:B------:R-:W-:Y:S02]  /*0110*/  LEA.HI R0, R18, R18, RZ, 0x6 ;  /* 0x0000001212007211 */ /* 0x000fe400078f30ff */
[----:B------:R-:W-:Y:S02]  /*0120*/  SHF.R.S32.HI R4, RZ, 0xa, R4 ;  /* 0x0000000aff047819 */ /* 0x000fe40000011404 */
[----:B------:R-:W-:Y:S02]  /*0130*/  LOP3.LUT R7, R0, 0xffffffc0, RZ, 0xc0, !PT ;  /* 0xffffffc000077812 */ /* 0x000fe400078ec0ff */
[----:B------:R-:W-:-:S02]  /*0140*/  LEA.HI R0, R4, R4, RZ, 0x6 ;  /* 0x0000000404007211 */ /* 0x000fc400078f30ff */
[----:B------:R-:W-:Y:S02]  /*0150*/  IADD3 R18, R18, -R7, RZ ;  /* 0x8000000712127210 */ /* 0x000fe40007ffe0ff */
[----:B------:R-:W-:Y:S01]  /*0160*/  LOP3.LUT R29, R0, 0xffffffc0, RZ, 0xc0, !PT ;  /* 0xffffffc0001d7812 */ /* 0x000fe200078ec0ff */
[----:B0-2---:R-:W-:Y:S01]  /*0170*/  IMAD.WIDE R32, R5, 0x4, R32 ;  /* 0x0000000405207825 */ /* 0x005fe200078e0220 */
[----:B------:R-:W0:Y:S03]  /*0180*/  LDC.64 R6, c[0x0][0x268] ;  /* 0x00009a00ff067b82 */ /* 0x000e260000000a00 */
[----:B------:R-:W-:-:S06]  /*0190*/  IMAD.WIDE R20, R18, 0x4, R2 ;  /* 0x0000000412147825 */ /* 0x000fcc00078e0202 */
[----:B------:R-:W2:Y:S01]  /*01a0*/  LDG.E.EL R20, desc[UR4][R20.64] ;  /* 0x0000000414147981 */ /* 0x000ea2000c2e1900 */
[----:B------:R-:W-:Y:S01]  /*01b0*/  IADD3 R29, R4, -R29, RZ ;  /* 0x8000001d041d7210 */ /* 0x000fe20007ffe0ff */
[----:B----4-:R-:W-:-:S04]  /*01c0*/  IMAD.WIDE R12, R18, 0x4, R14 ;  /* 0x00000004120c7825 */ /* 0x010fc800078e020e */
[C---:B------:R-:W-:Y:S01]  /*01d0*/  IMAD.WIDE R26, R29.reuse, 0x4, R2 ;  /* 0x000000041d1a7825 */ /* 0x040fe200078e0202 */
[----:B------:R-:W3:Y:S01]  /*01e0*/  LDG.E.EL R19, desc[UR4][R12.64] ;  /* 0x000000040c137981 */ /* 0x000ee2000c2e1900 */
[----:B------:R-:W4:Y:S02]  /*01f0*/  LDC.64 R2, c[0x0][0x270] ;  /* 0x00009c00ff027b82 */ /* 0x000f240000000a00 */
[----:B------:R-:W-:Y:S02]  /*0200*/  IMAD.WIDE R14, R29, 0x4, R14 ;  /* 0x000000041d0e7825 */ /* 0x000fe400078e020e */
[----:B------:R-:W3:Y:S02]  /*0210*/  LDG.E.EL R26, desc[UR4][R26.64] ;  /* 0x000000041a1a7981 */ /* 0x000ee4000c2e1900 */
[C---:B-----5:R-:W-:Y:S02]  /*0220*/  IMAD.WIDE R10, R18.reuse, 0x4, R8 ;  /* 0x00000004120a7825 */ /* 0x060fe400078e0208 */
[----:B------:R-:W5:Y:S02]  /*0230*/  LDG.E.EL R17, desc[UR4][R14.64] ;  /* 0x000000040e117981 */ /* 0x000f64000c2e1900 */
[----:B-1----:R-:W-:-:S02]  /*0240*/  IMAD.WIDE R36, R18, 0x4, R22 ;  /* 0x0000000412247825 */ /* 0x002fc400078e0216 */
[----:B------:R-:W3:Y:S04]  /*0250*/  LDG.E.EL R16, desc[UR4][R10.64] ;  /* 0x000000040a107981 */ /* 0x000ee8000c2e1900 */
[----:B------:R-:W5:Y:S04]  /*0260*/  LDG.E.EL R4, desc[UR4][R36.64] ;  /* 0x0000000424047981 */ /* 0x000f68000c2e1900 */
[----:B------:R-:W5:Y:S01]  /*0270*/  LDG.E.128 R12, desc[UR4][R32.64] ;  /* 0x00000004200c7981 */ /* 0x000f62000c1e1d00 */
[----:B0-----:R-:W-:-:S04]  /*0280*/  IMAD.WIDE R38, R18, 0x4, R6 ;  /* 0x0000000412267825 */ /* 0x001fc800078e0206 */
[----:B----4-:R-:W-:Y:S01]  /*0290*/  IMAD.WIDE R30, R18, 0x4, R2 ;  /* 0x00000004121e7825 */ /* 0x010fe200078e0202 */
[----:B------:R0:W4:Y:S04]  /*02a0*/  LDG.E.EL R0, desc[UR4][R38.64] ;  /* 0x0000000426007981 */ /* 0x000128000c2e1900 */
[----:B------:R-:W4:Y:S01]  /*02b0*/  LDG.E.EL R21, desc[UR4][R30.64] ;  /* 0x000000041e157981 */ /* 0x000f22000c2e1900 */
[----:B------:R-:W-:-:S03]  /*02c0*/  IMAD.WIDE R34, R29, 0x4, R8 ;  /* 0x000000041d227825 */ /* 0x000fc600078e0208 */
[----:B------:R-:W4:Y:S01]  /*02d0*/  LDG.E.128 R8, desc[UR4][R32.64+0x800] ;  /* 0x0008000420087981 */ /* 0x000f22000c1e1d00 */
[C---:B------:R-:W-:Y:S01]  /*02e0*/  IMAD.WIDE R22, R29.reuse, 0x4, R22 ;  /* 0x000000041d167825 */ /* 0x040fe200078e0216 */
[----:B0-----:R-:W0:Y:S02]  /*02f0*/  LDC.64 R38, c[0x0][0x228] ;  /* 0x00008a00ff267b82 */ /* 0x001e240000000a00 */
[----:B------:R-:W4:Y:S04]  /*0300*/  LDG.E.EL R24, desc[UR4][R34.64] ;  /* 0x0000000422187981 */ /* 0x000f28000c2e1900 */
[----:B------:R-:W4:Y:S01]  /*0310*/  LDG.E.EL R22, desc[UR4][R22.64] ;  /* 0x0000000416167981 */ /* 0x000f22000c2e1900 */
[----:B------:R-:W-:-:S04]  /*0320*/  IMAD.WIDE R6, R29, 0x4, R6 ;  /* 0x000000041d067825 */ /* 0x000fc800078e0206 */
[----:B------:R-:W-:Y:S01]  /*0330*/  IMAD.WIDE R2, R29, 0x4, R2 ;  /* 0x000000041d027825 */ /* 0x000fe200078e0202 */
[----:B------:R-:W4:Y:S04]  /*0340*/  LDG.E.EL R25, desc[UR4][R6.64] ;  /* 0x0000000406197981 */ /* 0x000f28000c2e1900 */
[----:B------:R1:W4:Y:S02]  /*0350*/  LDG.E.EL R27, desc[UR4][R2.64] ;  /* 0x00000004021b7981 */ /* 0x000324000c2e1900 */
[----:B-1----:R-:W-:Y:S01]  /*0360*/  HFMA2.MMA R3, -RZ, RZ, 1.625, 0 ;  /* 0x3e800000ff037435 */ /* 0x002fe200000001ff */
[----:B--2---:R-:W-:-:S04]  /*0370*/  FADD R20, R20, 9.9999997473787516356e-06 ;  /* 0x3727c5ac14147421 */ /* 0x004fc80000000000 */
[----:B------:R-:W1:Y:S02]  /*0380*/  MUFU.SQRT R28, R20 ;  /* 0x00000014001c7308 */ /* 0x000e640000002000 */
[C---:B-1----:R-:W-:Y:S02]  /*0390*/  FSETP.GT.AND P2, PT, R28.reuse, 8.50705917302346158658e+37, PT ;  /* 0x7e8000001c00780b */ /* 0x042fe40003f44000 */
[----:B------:R-:W-:Y:S01]  /*03a0*/  FSETP.GEU.AND P3, PT, R28, 1.175494350822287508e-38, PT ;  /* 0x008000001c00780b */ /* 0x000fe20003f6e000 */
[----:B---3--:R-:W-:-:S10]  /*03b0*/  FADD R26, R26, 9.9999997473787516356e-06 ;  /* 0x3727c5ac1a1a7421 */ /* 0x008fd40000000000 */
[----:B------:R-:W-:-:S04]  /*03c0*/  @P2 FMUL R28, R28, 0.25 ;  /* 0x3e8000001c1c2820 */ /* 0x000fc80000400000 */
[----:B------:R-:W-:-:S04]  /*03d0*/  @!P3 FMUL R28, R28, 16777216 ;  /* 0x4b8000001c1cb820 */ /* 0x000fc80000400000 */
[----:B------:R-:W1:Y:S01]  /*03e0*/  MUFU.RCP R2, R28 ;  /* 0x0000001c00027308 */ /* 0x000e620000001000 */
[----:B------:R-:W-:Y:S01]  /*03f0*/  FADD R19, R19, 9.9999997473787516356e-06 ;  /* 0x3727c5ac13137421 */ /* 0x000fe20000000000 */
[----:B-----5:R-:W-:Y:S01]  /*0400*/  FADD R17, R17, 9.9999997473787516356e-06 ;  /* 0x3727c5ac11117421 */ /* 0x020fe20000000000 */
[----:B------:R-:W-:-:S05]  /*0410*/  FSEL R23, R3, 1, P2 ;  /* 0x3f80000003177808 */ /* 0x000fca0001000000 */
[----:B------:R-:W2:Y:S01]  /*0420*/  MUFU.SQRT R7, R26 ;  /* 0x0000001a00077308 */ /* 0x000ea20000002000 */
[----:B------:R-:W-:Y:S01]  /*0430*/  FADD R14, R14, R16 ;  /* 0x000000100e0e7221 */ /* 0x000fe20000000000 */
[----:B------:R-:W-:-:S03]  /*0440*/  @!P3 FMUL R23, R23, 16777216 ;  /* 0x4b8000001717b820 */ /* 0x000fc60000400000 */
[----:B------:R-:W-:-:S03]  /*0450*/  FADD R37, -R4, R14 ;  /* 0x0000000e04257221 */ /* 0x000fc60000000100 */
[----:B------:R-:W3:Y:S01]  /*0460*/  MUFU.SQRT R19, R19 ;  /* 0x0000001300137308 */ /* 0x000ee20000002000 */
[----:B-1----:R-:W-:Y:S01]  /*0470*/  FMUL R2, R2, R23 ;  /* 0x0000001702027220 */ /* 0x002fe20000400000 */
[----:B------:R-:W-:-:S06]  /*0480*/  FADD R13, R13, R16 ;  /* 0x000000100d0d7221 */ /* 0x000fcc0000000000 */
[----:B------:R-:W1:Y:S01]  /*0490*/  MUFU.SQRT R17, R17 ;  /* 0x0000001100117308 */ /* 0x000e620000002000 */
[----:B------:R-:W-:Y:S01]  /*04a0*/  FMUL R28, R2, R37 ;  /* 0x00000025021c7220 */ /* 0x000fe20000400000 */
[C---:B--2---:R-:W-:Y:S01]  /*04b0*/  FSETP.GT.AND P3, PT, R7.reuse, 8.50705917302346158658e+37, PT ;  /* 0x7e8000000700780b */ /* 0x044fe20003f64000 */
[----:B------:R-:W2:Y:S01]  /*04c0*/  LDC.64 R36, c[0x0][0x238] ;  /* 0x00008e00ff247b82 */ /* 0x000ea20000000a00 */
[----:B------:R-:W-:Y:S01]  /*04d0*/  FADD R35, -R4, R13 ;  /* 0x0000000d04237221 */ /* 0x000fe20000000100 */
[----:B------:R-:W-:Y:S01]  /*04e0*/  FSETP.GEU.AND P5, PT, R7, 1.175494350822287508e-38, PT ;  /* 0x008000000700780b */ /* 0x000fe20003fae000 */
[--C-:B------:R-:W-:Y:S01]  /*04f0*/  FADD R12, R12, R16.reuse ;  /* 0x000000100c0c7221 */ /* 0x100fe20000000000 */
[----:B------:R-:W-:Y:S01]  /*0500*/  FADD R15, R15, R16 ;  /* 0x000000100f0f7221 */ /* 0x000fe20000000000 */
[----:B------:R-:W-:Y:S01]  /*0510*/  FMUL R16, R2, R35 ;  /* 0x0000002302107220 */ /* 0x000fe20000400000 */
[----:B---3--:R-:W-:Y:S02]  /*0520*/  FSETP.GT.AND P1, PT, R19, 8.50705917302346158658e+37, PT ;  /* 0x7e8000001300780b */ /* 0x008fe40003f24000 */
[----:B------:R-:W3:Y:S01]  /*0530*/  LDC.64 R34, c[0x0][0x248] ;  /* 0x00009200ff227b82 */ /* 0x000ee20000000a00 */
[----:B-1----:R-:W-:Y:S01]  /*0540*/  FSETP.GT.AND P2, PT, R17, 8.50705917302346158658e+37, PT ;  /* 0x7e8000001100780b */ /* 0x002fe20003f44000 */
[----:B------:R-:W-:Y:S01]  /*0550*/  FADD R31, -R4, R12 ;  /* 0x0000000c041f7221 */ /* 0x000fe20000000100 */
[----:B------:R-:W-:-:S02]  /*0560*/  FSETP.GEU.AND P0, PT, R19, 1.175494350822287508e-38, PT ;  /* 0x008000001300780b */ /* 0x000fc40003f0e000 */
[----:B------:R-:W-:Y:S01]  /*0570*/  FSETP.GEU.AND P4, PT, R17, 1.175494350822287508e-38, PT ;  /* 0x008000001100780b */ /* 0x000fe20003f8e000 */
[----:B------:R-:W-:Y:S01]  /*0580*/  @P3 FMUL R7, R7, 0.25 ;  /* 0x3e80000007073820 */ /* 0x000fe20000400000 */
[----:B------:R-:W-:Y:S01]  /*0590*/  FADD R23, -R4, R15 ;  /* 0x0000000f04177221 */ /* 0x000fe20000000100 */
[----:B------:R-:W-:Y:S01]  /*05a0*/  FMUL R6, R2, R31 ;  /* 0x0000001f02067220 */ /* 0x000fe20000400000 */
[----:B0-----:R-:W-:-:S04]  /*05b0*/  IMAD.WIDE R30, R18, 0x4, R38 ;  /* 0x00000004121e7825 */ /* 0x001fc800078e0226 */
[----:B------:R-:W-:Y:S01]  /*05c0*/  @!P5 FMUL R7, R7, 16777216 ;  /* 0x4b8000000707d820 */ /* 0x000fe20000400000 */
[----:B------:R-:W-:Y:S01]  /*05d0*/  @P1 FMUL R19, R19, 0.25 ;  /* 0x3e80000013131820 */ /* 0x000fe20000400000 */
[----:B------:R-:W-:-:S04]  /*05e0*/  IMAD.WIDE R38, R29, 0x4, R38 ;  /* 0x000000041d267825 */ /* 0x000fc800078e0226 */
[----:B------:R-:W-:Y:S01]  /*05f0*/  @P2 FMUL R17, R17, 0.25 ;  /* 0x3e80000011112820 */ /* 0x000fe20000400000 */
[----:B------:R-:W-:Y:S01]  /*0600*/  FMUL R20, R2, R23 ;  /* 0x0000001702147220 */ /* 0x000fe20000400000 */
[--C-:B----4-:R-:W-:Y:S01]  /*0610*/  FADD R8, R8, R24.reuse ;  /* 0x0000001808087221 */ /* 0x110fe20000000000 */
[----:B------:R0:W1:Y:S01]  /*0620*/  MUFU.RCP R23, R7 ;  /* 0x0000000700177308 */ /* 0x0000620000001000 */
[----:B------:R-:W-:Y:S01]  /*0630*/  @!P0 FMUL R19, R19, 16777216 ;  /* 0x4b80000013138820 */ /* 0x000fe20000400000 */
[----:B------:R-:W-:Y:S01]  /*0640*/  @!P4 FMUL R17, R17, 16777216 ;  /* 0x4b8000001111c820 */ /* 0x000fe20000400000 */
[C-C-:B------:R-:W-:Y:S01]  /*0650*/  FFMA R2, R0.reuse, R6, R21.reuse ;  /* 0x0000000600027223 */ /* 0x140fe20000000015 */
[----:B------:R-:W-:Y:S01]  /*0660*/  FFMA R6, R0, R16, R21 ;  /* 0x0000001000067223 */ /* 0x000fe20000000015 */
[----:B------:R-:W-:Y:S01]  /*0670*/  FSEL R16, R3, 1, P3 ;  /* 0x3f80000003107808 */ /* 0x000fe20001800000 */
[--C-:B------:R-:W-:Y:S01]  /*0680*/  FADD R9, R9, R24.reuse ;  /* 0x0000001809097221 */ /* 0x100fe20000000000 */
[--C-:B------:R-:W-:Y:S01]  /*0690*/  FADD R10, R10, R24.reuse ;  /* 0x000000180a0a7221 */ /* 0x100fe20000000000 */
[----:B------:R-:W-:Y:S01]  /*06a0*/  FADD R11, R11, R24 ;  /* 0x000000180b0b7221 */ /* 0x000fe20000000000 */
[----:B0-----:R2:W4:Y:S01]  /*06b0*/  LDG.E.EL R7, desc[UR4][R38.64] ;  /* 0x0000000426077981 */ /* 0x001522000c2e1900 */
[----:B------:R0:W-:Y:S01]  /*06c0*/  MUFU.RCP R26, R19 ;  /* 0x00000013001a7308 */ /* 0x0001e20000001000 */
[----:B------:R-:W-:-:S02]  /*06d0*/  @!P5 FMUL R16, R16, 16777216 ;  /* 0x4b8000001010d820 */ /* 0x000fc40000400000 */
[----:B------:R-:W5:Y:S01]  /*06e0*/  LDG.E.EL R31, desc[UR4][R30.64] ;  /* 0x000000041e1f7981 */ /* 0x000f62000c2e1900 */
[----:B--2---:R-:W-:-:S04]  /*06f0*/  IMAD.WIDE R38, R18, 0x4, R36 ;  /* 0x0000000412267825 */ /* 0x004fc800078e0224 */
[----:B------:R2:W3:Y:S01]  /*0700*/  MUFU.RCP R4, R17 ;  /* 0x0000001100047308 */ /* 0x0004e20000001000 */
[----:B------:R-:W-:Y:S01]  /*0710*/  IMAD.WIDE R36, R29, 0x4, R36 ;  /* 0x000000041d247825 */ /* 0x000fe200078e0224 */
[----:B0-----:R-:W-:-:S03]  /*0720*/  FSEL R19, R3, 1, P1 ;  /* 0x3f80000003137808 */ /* 0x001fc60000800000 */
[----:B------:R-:W-:Y:S01]  /*0730*/  FFMA R20, R0, R20, R21 ;  /* 0x0000001400147223 */ /* 0x000fe20000000015 */
[----:B-1----:R-:W-:Y:S01]  /*0740*/  FMUL R23, R23, R16 ;  /* 0x0000001017177220 */ /* 0x002fe20000400000 */
[----:B------:R-:W4:Y:S01]  /*0750*/  LDG.E.EL R30, desc[UR4][R38.64] ;  /* 0x00000004261e7981 */ /* 0x000f22000c2e1900 */
[----:B--2---:R-:W-:-:S03]  /*0760*/  FSEL R17, R3, 1, P2 ;  /* 0x3f80000003117808 */ /* 0x004fc60001000000 */
[----:B------:R3:W2:Y:S01]  /*0770*/  LDG.E.EL R3, desc[UR4][R36.64] ;  /* 0x0000000424037981 */ /* 0x0006a2000c2e1900 */
[----:B------:R-:W-:Y:S01]  /*0780*/  FFMA R21, R0, R28, R21 ;  /* 0x0000001c00157223 */ /* 0x000fe20000000015 */
[C---:B------:R-:W-:Y:S01]  /*0790*/  FADD R24, -R22.reuse, R8 ;  /* 0x0000000816187221 */ /* 0x040fe20000000100 */
[----:B------:R-:W-:Y:S01]  /*07a0*/  FADD R40, -R22, R10 ;  /* 0x0000000a16287221 */ /* 0x000fe20000000100 */
[----:B---3--:R-:W-:-:S04]  /*07b0*/  IMAD.WIDE R36, R18, 0x4, R34 ;  /* 0x0000000412247825 */ /* 0x008fc800078e0222 */
[----:B------:R-:W-:Y:S01]  /*07c0*/  FADD R38, -R22, R9 ;  /* 0x0000000916267221 */ /* 0x000fe20000000100 */
[----:B------:R-:W-:Y:S01]  /*07d0*/  @!P4 FMUL R17, R17, 16777216 ;  /* 0x4b8000001111c820 */ /* 0x000fe20000400000 */
[----:B------:R0:W3:Y:S02]  /*07e0*/  LDG.E.EL R28, desc[UR4][R36.64] ;  /* 0x00000004241c7981 */ /* 0x0000e4000c2e1900 */
[C---:B------:R-:W-:Y:S01]  /*07f0*/  FMUL R38, R23.reuse, R38 ;  /* 0x0000002617267220 */ /* 0x040fe20000400000 */
[----:B------:R-:W-:Y:S02]  /*0800*/  FMUL R0, R4, R17 ;  /* 0x0000001104007220 */ /* 0x000fe40000400000 */
[----:B------:R-:W1:Y:S01]  /*0810*/  LDC.64 R16, c[0x0][0x250] ;  /* 0x00009400ff107b82 */ /* 0x000e620000000a00 */
[----:B0-----:R-:W-:Y:S01]  /*0820*/  FADD R36, -R22, R11 ;  /* 0x0000000b16247221 */ /* 0x001fe20000000100 */
[C---:B------:R-:W-:Y:S01]  /*0830*/  FMUL R22, R23.reuse, R24 ;  /* 0x0000001817167220 */ /* 0x040fe20000400000 */
[----:B------:R-:W-:-:S02]  /*0840*/  FMUL R24, R23, R40 ;  /* 0x0000002817187220 */ /* 0x000fc40000400000 */
[----:B------:R-:W-:Y:S01]  /*0850*/  FMUL R36, R23, R36 ;  /* 0x0000002417247220 */ /* 0x000fe20000400000 */
[C-C-:B------:R-:W-:Y:S01]  /*0860*/  FFMA R22, R25.reuse, R22, R27.reuse ;  /* 0x0000001619167223 */ /* 0x140fe2000000001b */
[C-C-:B------:R-:W-:Y:S01]  /*0870*/  FFMA R23, R25.reuse, R38, R27.reuse ;  /* 0x0000002619177223 */ /* 0x140fe2000000001b */
[C-C-:B------:R-:W-:Y:S01]  /*0880*/  FFMA R24, R25.reuse, R24, R27.reuse ;  /* 0x0000001819187223 */ /* 0x140fe2000000001b */
[----:B------:R-:W-:Y:S02]  /*0890*/  FFMA R25, R25, R36, R27 ;  /* 0x0000002419197223 */ /* 0x000fe4000000001b */
[----:B------:R-:W0:Y:S01]  /*08a0*/  LDC.64 R36, c[0x0][0x210] ;  /* 0x00008400ff247b82 */ /* 0x000e220000000a00 */
[----:B------:R-:W-:-:S04]  /*08b0*/  @!P0 FMUL R19, R19, 16777216 ;  /* 0x4b80000013138820 */ /* 0x000fc80000400000 */
[----:B------:R-:W-:Y:S01]  /*08c0*/  FMUL R26, R26, R19 ;  /* 0x000000131a1a7220 */ /* 0x000fe20000400000 */
[----:B-1----:R-:W-:-:S04]  /*08d0*/  IMAD.WIDE R18, R18, 0x4, R16 ;  /* 0x0000000412127825 */ /* 0x002fc800078e0210 */
[----:B------:R-:W-:-:S04]  /*08e0*/  IMAD.WIDE R16, R29, 0x4, R16 ;  /* 0x000000041d107825 */ /* 0x000fc800078e0210 */
[----:B------:R-:W-:Y:S01]  /*08f0*/  IMAD.WIDE R34, R29, 0x4, R34 ;  /* 0x000000041d227825 */ /* 0x000fe200078e0222 */
[----:B------:R5:W2:Y:S04]  /*0900*/  LDG.E.EL R27, desc[UR4][R16.64] ;  /* 0x00000004101b7981 */ /* 0x000aa8000c2e1900 */
[----:B------:R1:W3:Y:S01]  /*0910*/  LDG.E.EL R29, desc[UR4][R18.64] ;  /* 0x00000004121d7981 */ /* 0x0002e2000c2e1900 */
[----:B0-----:R-:W-:-:S03]  /*0920*/  IMAD.WIDE R36, R5, 0x4, R36 ;  /* 0x0000000405247825 */ /* 0x001fc600078e0224 */
[----:B------:R0:W2:Y:S04]  /*0930*/  LDG.E.EL R4, desc[UR4][R34.64] ;  /* 0x0000000422047981 */ /* 0x0000a8000c2e1900 */
[----:B------:R-:W5:Y:S02]  /*0940*/  LDG.E.128 R16, desc[UR4][R36.64] ;  /* 0x0000000424107981 */ /* 0x000f64000c1e1d00 */
[--C-:B-----5:R-:W-:Y:S01]  /*0950*/  FADD R16, R16, R31.reuse ;  /* 0x0000001f10107221 */ /* 0x120fe20000000000 */
[--C-:B------:R-:W-:Y:S01]  /*0960*/  FADD R17, R17, R31.reuse ;  /* 0x0000001f11117221 */ /* 0x100fe20000000000 */
[--C-:B-1----:R-:W-:Y:S01]  /*0970*/  FADD R18, R18, R31.reuse ;  /* 0x0000001f12127221 */ /* 0x102fe20000000000 */
[----:B------:R-:W-:Y:S01]  /*0980*/  FADD R19, R19, R31 ;  /* 0x0000001f13137221 */ /* 0x000fe20000000000 */
[C---:B----4-:R-:W-:Y:S01]  /*0990*/  FADD R31, -R30.reuse, R16 ;  /* 0x000000101e1f7221 */ /* 0x050fe20000000100 */
[C---:B0-----:R-:W-:Y:S01]  /*09a0*/  FADD R34, -R30.reuse, R17 ;  /* 0x000000111e227221 */ /* 0x041fe20000000100 */
[C---:B------:R-:W-:Y:S01]  /*09b0*/  FADD R39, -R30.reuse, R18 ;  /* 0x000000121e277221 */ /* 0x040fe20000000100 */
[----:B------:R-:W-:Y:S01]  /*09c0*/  FADD R35, -R30, R19 ;  /* 0x000000131e237221 */ /* 0x000fe20000000100 */
[----:B------:R0:W-:Y:S04]  /*09d0*/  STG.E.128 desc[UR4][R36.64], R16 ;  /* 0x0000001024007986 */ /* 0x0001e8000c101d04 */
[----:B0-----:R-:W4:Y:S01]  /*09e0*/  LDG.E.128 R16, desc[UR4][R36.64+0x800] ;  /* 0x0008000424107981 */ /* 0x001f22000c1e1d00 */
[C---:B------:R-:W-:Y:S01]  /*09f0*/  FMUL R35, R26.reuse, R35 ;  /* 0x000000231a237220 */ /* 0x040fe20000400000 */
[C---:B------:R-:W-:Y:S01]  /*0a00*/  FMUL R30, R26.reuse, R39 ;  /* 0x000000271a1e7220 */ /* 0x040fe20000400000 */
[----:B------:R-:W-:-:S02]  /*0a10*/  FMUL R31, R26, R31 ;  /* 0x0000001f1a1f7220 */ /* 0x000fc40000400000 */
[--C-:B---3--:R-:W-:Y:S01]  /*0a20*/  FFMA R35, R28, R35, R29.reuse ;  /* 0x000000231c237223 */ /* 0x108fe2000000001d */
[----:B------:R-:W-:Y:S01]  /*0a30*/  FMUL R34, R26, R34 ;  /* 0x000000221a227220 */ /* 0x000fe20000400000 */
[C-C-:B------:R-:W-:Y:S01]  /*0a40*/  FFMA R30, R28.reuse, R30, R29.reuse ;  /* 0x0000001e1c1e7223 */ /* 0x140fe2000000001d */
[C-C-:B------:R-:W-:Y:S02]  /*0a50*/  FFMA R31, R28.reuse, R31, R29.reuse ;  /* 0x0000001f1c1f7223 */ /* 0x140fe4000000001d */
[----:B------:R-:W-:Y:S01]  /*0a60*/  FSETP.GEU.AND P5, PT, R35, -R20, PT ;  /* 0x800000142300720b */ /* 0x000fe20003fae000 */
[----:B------:R-:W-:Y:S01]  /*0a70*/  FFMA R34, R28, R34, R29 ;  /* 0x000000221c227223 */ /* 0x000fe2000000001d */
[----:B------:R-:W-:Y:S01]  /*0a80*/  FADD R20, R20, R35 ;  /* 0x0000002314147221 */ /* 0x000fe20000000000 */
[----:B------:R-:W-:Y:S01]  /*0a90*/  FSETP.GEU.AND P6, PT, R30, -R21, PT ;  /* 0x800000151e00720b */ /* 0x000fe20003fce000 */
[----:B------:R-:W-:Y:S02]  /*0aa0*/  FADD R21, R21, R30 ;  /* 0x0000001e15157221 */ /* 0x000fe40000000000 */
[----:B------:R-:W-:Y:S01]  /*0ab0*/  FSETP.GEU.AND P3, PT, R34, -R6, PT ;  /* 0x800000062200720b */ /* 0x000fe20003f6e000 */
[----:B------:R-:W-:-:S02]  /*0ac0*/  FADD R34, R6, R34 ;  /* 0x0000002206227221 */ /* 0x000fc40000000000 */
[----:B------:R-:W-:Y:S02]  /*0ad0*/  FSEL R6, R21, RZ, P6 ;  /* 0x000000ff15067208 */ /* 0x000fe40003000000 */
[----:B------:R-:W-:Y:S01]  /*0ae0*/  FSETP.GEU.AND P4, PT, R31, -R2, PT ;  /* 0x800000021f00720b */ /* 0x000fe20003f8e000 */
[--C-:B----4-:R-:W-:Y:S01]  /*0af0*/  FADD R16, R16, R7.reuse ;  /* 0x0000000710107221 */ /* 0x110fe20000000000 */
[--C-:B------:R-:W-:Y:S01]  /*0b00*/  FADD R17, R17, R7.reuse ;  /* 0x0000000711117221 */ /* 0x100fe20000000000 */
[--C-:B------:R-:W-:Y:S01]  /*0b10*/  FADD R18, R18, R7.reuse ;  /* 0x0000000712127221 */ /* 0x100fe20000000000 */
[----:B------:R-:W-:Y:S01]  /*0b20*/  FADD R19, R19, R7 ;  /* 0x0000000713137221 */ /* 0x000fe20000000000 */
[C---:B--2---:R-:W-:Y:S01]  /*0b30*/  FADD R7, -R3.reuse, R16 ;  /* 0x0000001003077221 */ /* 0x044fe20000000100 */
[C---:B------:R-:W-:Y:S01]  /*0b40*/  FADD R29, -R3.reuse, R17 ;  /* 0x00000011031d7221 */ /* 0x040fe20000000100 */
[C---:B------:R-:W-:Y:S01]  /*0b50*/  FADD R35, -R3.reuse, R18 ;  /* 0x0000001203237221 */ /* 0x040fe20000000100 */
[----:B------:R-:W-:Y:S01]  /*0b60*/  FADD R3, -R3, R19 ;  /* 0x0000001303037221 */ /* 0x000fe20000000100 */
[C---:B------:R-:W-:Y:S01]  /*0b70*/  FMUL R7, R0.reuse, R7 ;  /* 0x0000000700077220 */ /* 0x040fe20000400000 */
[C---:B------:R-:W-:Y:S01]  /*0b80*/  FMUL R26, R0.reuse, R29 ;  /* 0x0000001d001a7220 */ /* 0x040fe20000400000 */
[C---:B------:R-:W-:Y:S01]  /*0b90*/  FMUL R28, R0.reuse, R35 ;  /* 0x00000023001c7220 */ /* 0x040fe20000400000 */
[----:B------:R-:W-:Y:S01]  /*0ba0*/  FMUL R30, R0, R3 ;  /* 0x00000003001e7220 */ /* 0x000fe20000400000 */
[C-C-:B------:R-:W-:Y:S01]  /*0bb0*/  FFMA R7, R4.reuse, R7, R27.reuse ;  /* 0x0000000704077223 */ /* 0x140fe2000000001b */
[C-C-:B------:R-:W-:Y:S01]  /*0bc0*/  FFMA R0, R4.reuse, R26, R27.reuse ;  /* 0x0000001a04007223 */ /* 0x140fe2000000001b */
[C-C-:B------:R-:W-:Y:S01]  /*0bd0*/  FFMA R3, R4.reuse, R28, R27.reuse ;  /* 0x0000001c04037223 */ /* 0x140fe2000000001b */
[----:B------:R-:W-:-:S02]  /*0be0*/  FFMA R30, R4, R30, R27 ;  /* 0x0000001e041e7223 */ /* 0x000fc4000000001b */
[----:B------:R-:W0:Y:S01]  /*0bf0*/  LDC.64 R26, c[0x0][0x220] ;  /* 0x00008800ff1a7b82 */ /* 0x000e220000000a00 */
[----:B------:R-:W-:Y:S01]  /*0c00*/  FSETP.GEU.AND P1, PT, R7, -R22, PT ;  /* 0x800000160700720b */ /* 0x000fe20003f2e000 */
[----:B------:R-:W-:Y:S01]  /*0c10*/  FADD R22, R22, R7 ;  /* 0x0000000716167221 */ /* 0x000fe20000000000 */
[----:B------:R-:W-:Y:S01]  /*0c20*/  FSETP.GEU.AND P2, PT, R30, -R25, PT ;  /* 0x800000191e00720b */ /* 0x000fe20003f4e000 */
[----:B------:R-:W-:Y:S01]  /*0c30*/  FADD R4, R2, R31 ;  /* 0x0000001f02047221 */ /* 0x000fe20000000000 */
[----:B------:R-:W-:Y:S01]  /*0c40*/  FSETP.GEU.AND P0, PT, R0, -R23, PT ;  /* 0x800000170000720b */ /* 0x000fe20003f0e000 */
[----:B------:R-:W-:Y:S01]  /*0c50*/  FADD R25, R25, R30 ;  /* 0x0000001e19197221 */ /* 0x000fe20000000000 */
[----:B------:R-:W-:Y:S01]  /*0c60*/  FSETP.GEU.AND P6, PT, R3, -R24, PT ;  /* 0x800000180300720b */ /* 0x000fe20003fce000 */
[----:B------:R-:W-:Y:S01]  /*0c70*/  FADD R0, R23, R0 ;  /* 0x0000000017007221 */ /* 0x000fe20000000000 */
[----:B------:R-:W-:Y:S01]  /*0c80*/  FADD R3, R24, R3 ;  /* 0x0000000318037221 */ /* 0x000fe20000000000 */
[----:B------:R-:W-:-:S02]  /*0c90*/  FSEL R7, R20, RZ, P5 ;  /* 0x000000ff14077208 */ /* 0x000fc40002800000 */
[----:B------:R-:W-:Y:S02]  /*0ca0*/  FSEL R20, R22, RZ, P1 ;  /* 0x000000ff16147208 */ /* 0x000fe40000800000 */
[----:B------:R-:W-:Y:S02]  /*0cb0*/  FSEL R4, R4, RZ, P4 ;  /* 0x000000ff04047208 */ /* 0x000fe40002000000 */
[----:B------:R-:W-:Y:S02]  /*0cc0*/  FSEL R23, R25, RZ, P2 ;  /* 0x000000ff19177208 */ /* 0x000fe40001000000 */
[----:B------:R-:W-:Y:S02]  /*0cd0*/  FSEL R21, R0, RZ, P0 ;  /* 0x000000ff00157208 */ /* 0x000fe40000000000 */
[----:B------:R-:W-:Y:S01]  /*0ce0*/  FSEL R22, R3, RZ, P6 ;  /* 0x000000ff03167208 */ /* 0x000fe20003000000 */
[----:B0-----:R-:W-:Y:S01]  /*0cf0*/  IMAD.WIDE R26, R5, 0x4, R26 ;  /* 0x00000004051a7825 */ /* 0x001fe200078e021a */
[----:B------:R-:W-:Y:S01]  /*0d00*/  FSEL R5, R34, RZ, P3 ;  /* 0x000000ff22057208 */ /* 0x000fe20001800000 */
[----:B------:R-:W-:Y:S04]  /*0d10*/  STG.E.128 desc[UR4][R36.64+0x800], R16 ;  /* 0x0008001024007986 */ /* 0x000fe8000c101d04 */
[----:B------:R-:W-:Y:S04]  /*0d20*/  STG.E.128 desc[UR4][R32.64], R12 ;  /* 0x0000000c20007986 */ /* 0x000fe8000c101d04 */
[----:B------:R-:W-:Y:S04]  /*0d30*/  STG.E.128 desc[UR4][R32.64+0x800], R8 ;  /* 0x0008000820007986 */ /* 0x000fe8000c101d04 */
[----:B------:R-:W-:Y:S04]  /*0d40*/  STG.E.128 desc[UR4][R26.64], R4 ;  /* 0x000000041a007986 */ /* 0x000fe8000c101d04 */
[----:B------:R-:W-:Y:S01]  /*0d50*/  STG.E.128 desc[UR4][R26.64+0x800], R20 ;  /* 0x000800141a007986 */ /* 0x000fe2000c101d04 */
[----:B------:R-:W-:Y:S05]  /*0d60*/  EXIT ;  /* 0x000000000000794d */ /* 0x000fea0003800000 */
.L_x_0:
[----:B------:R-:W-:-:S00]  /*0d70*/  BRA `(.L_x_0) ;  /* 0xfffffffc00fc7947 */ /* 0x000fc0000383ffff */
[----:B------:R-:W-:-:S00]  /*0d80*/  NOP ;  /* 0x0000000000007918 */ /* 0x000fc00000000000 */
[----:B------:R-:W-:-:S00]  /*0d90*/  NOP ;  /* 0x0000000000007918 */ /* 0x000fc00000000000 */
[----:B------:R-:W-:-:S00]  /*0da0*/  NOP ;  /* 0x0000000000007918 */ /* 0x000fc00000000000 */
[----:B------:R-:W-:-:S00]  /*0db0*/  NOP ;  /* 0x0000000000007918 */ /* 0x000fc00000000000 */
[----:B------:R-:W-:-:S00]  /*0dc0*/  NOP ;  /* 0x0000000000007918 */ /* 0x000fc00000000000 */
[----:B------:R-:W-:-:S00]  /*0dd0*/  NOP ;  /* 0x0000000000007918 */ /* 0x000fc00000000000 */
[----:B------:R-:W-:-:S00]  /*0de0*/  NOP ;  /* 0x0000000000007918 */ /* 0x000fc00000000000 */
[----:B------:R-:W-:-:S00]  /*0df0*/  NOP ;  /* 0x0000000000007918 */ /* 0x000fc00000000000 */
.L_x_1:


//--------------------- .nv.global.init           --------------------------
	.section	.nv.global.init,"aw",@progbits
.nv.global.init:
	.type		_$_str,@object
	.size		_$_str,(_$_str_$_2 - _$_str)
_$_str:
        /*0000*/ 	.byte	0x5f, 0x5f, 0x43, 0x55, 0x44, 0x41, 0x5f, 0x46, 0x54, 0x5a, 0x00
	.type		_$_str_$_2,@object
	.size		_$_str_$_2,(.L_1 - _$_str_$_2)
_$_str_$_2:
        /*000b*/ 	.byte	0x5f, 0x5f, 0x43, 0x55, 0x44, 0x41, 0x5f, 0x50, 0x52, 0x45, 0x43, 0x5f, 0x53, 0x51, 0x52, 0x54
        /*001b*/ 	.byte	0x00
.L_1:


//--------------------- .nv.constant0.triton_poi_fused__native_batch_norm_legit_no_training_add_convolution_relu_24 --------------------------
	.section	.nv.constant0.triton_poi_fused__native_batch_norm_legit_no_training_add_convolution_relu_24,"a",@progbits
	.sectionflags	@""
	.align	4
.nv.constant0.triton_poi_fused__native_batch_norm_legit_no_training_add_convolution_relu_24:
	.zero		636
